	.headerflags	@"EF_CUDA_TEXMODE_UNIFIED EF_CUDA_64BIT_ADDRESS EF_CUDA_ACCELERATORS EF_CUDA_SM90 EF_CUDA_VIRTUAL_SM(EF_CUDA_SM90)"
	.elftype	@"ET_EXEC"


//--------------------- .nv.info                  --------------------------
	.section	.nv.info,"",@"SHT_CUDA_INFO"
	.align	4


	//----- nvinfo : EIATTR_REGCOUNT
	.align		4
        /*0000*/ 	.byte	0x04, 0x2f
        /*0002*/ 	.short	(.L_3 - .L_2)
	.align		4
.L_2:
        /*0004*/ 	.word	index@(triton_poi_fused__native_batch_norm_legit_no_training_relu_45)
        /*0008*/ 	.word	0x00000026


	//----- nvinfo : EIATTR_MIN_STACK_SIZE
	.align		4
.L_3:
        /*000c*/ 	.byte	0x04, 0x12
        /*000e*/ 	.short	(.L_5 - .L_4)
	.align		4
.L_4:
        /*0010*/ 	.word	index@(triton_poi_fused__native_batch_norm_legit_no_training_relu_45)
        /*0014*/ 	.word	0x00000000


	//----- nvinfo : EIATTR_FRAME_SIZE
	.align		4
.L_5:
        /*0018*/ 	.byte	0x04, 0x11
        /*001a*/ 	.short	(.L_7 - .L_6)
	.align		4
.L_6:
        /*001c*/ 	.word	index@(triton_poi_fused__native_batch_norm_legit_no_training_relu_45)
        /*0020*/ 	.word	0x00000000


	//----- nvinfo : EIATTR_MIN_STACK_SIZE
	.align		4
.L_7:
        /*0024*/ 	.byte	0x04, 0x12
        /*0026*/ 	.short	(.L_9 - .L_8)
	.align		4
.L_8:
        /*0028*/ 	.word	index@(triton_poi_fused__native_batch_norm_legit_no_training_relu_45)
        /*002c*/ 	.word	0x00000000
.L_9:


//--------------------- .nv.info.triton_poi_fused__native_batch_norm_legit_no_training_relu_45 --------------------------
	.section	.nv.info.triton_poi_fused__native_batch_norm_legit_no_training_relu_45,"",@"SHT_CUDA_INFO"
	.sectionflags	@""
	.align	4


	//----- nvinfo : EIATTR_CUDA_API_VERSION
	.align		4
        /*0000*/ 	.byte	0x04, 0x37
        /*0002*/ 	.short	(.L_11 - .L_10)
.L_10:
        /*0004*/ 	.word	0x0000007c


	//----- nvinfo : EIATTR_KPARAM_INFO
	.align		4
.L_11:
        /*0008*/ 	.byte	0x04, 0x17
        /*000a*/ 	.short	(.L_13 - .L_12)
.L_12:
        /*000c*/ 	.word	0x00000000
        /*0010*/ 	.short	0x0007
        /*0012*/ 	.short	0x0034
        /*0014*/ 	.byte	0x00, 0xf0, 0x11, 0x00


	//----- nvinfo : EIATTR_KPARAM_INFO
	.align		4
.L_13:
        /*0018*/ 	.byte	0x04, 0x17
        /*001a*/ 	.short	(.L_15 - .L_14)
.L_14:
        /*001c*/ 	.word	0x00000000
        /*0020*/ 	.short	0x0006
        /*0022*/ 	.short	0x0030
        /*0024*/ 	.byte	0x00, 0xf0, 0x11, 0x00


	//----- nvinfo : EIATTR_KPARAM_INFO
	.align		4
.L_15:
        /*0028*/ 	.byte	0x04, 0x17
        /*002a*/ 	.short	(.L_17 - .L_16)
.L_16:
        /*002c*/ 	.word	0x00000000
        /*0030*/ 	.short	0x0005
        /*0032*/ 	.short	0x0028
        /*0034*/ 	.byte	0x00, 0xf4, 0x21, 0x00


	//----- nvinfo : EIATTR_KPARAM_INFO
	.align		4
.L_17:
        /*0038*/ 	.byte	0x04, 0x17
        /*003a*/ 	.short	(.L_19 - .L_18)
.L_18:
        /*003c*/ 	.word	0x00000000
        /*0040*/ 	.short	0x0004
        /*0042*/ 	.short	0x0020
        /*0044*/ 	.byte	0x00, 0xf4, 0x21, 0x00


	//----- nvinfo : EIATTR_KPARAM_INFO
	.align		4
.L_19:
        /*0048*/ 	.byte	0x04, 0x17
        /*004a*/ 	.short	(.L_21 - .L_20)
.L_20:
        /*004c*/ 	.word	0x00000000
        /*0050*/ 	.short	0x0003
        /*0052*/ 	.short	0x0018
        /*0054*/ 	.byte	0x00, 0xf4, 0x21, 0x00


	//----- nvinfo : EIATTR_KPARAM_INFO
	.align		4
.L_21:
        /*0058*/ 	.byte	0x04, 0x17
        /*005a*/ 	.short	(.L_23 - .L_22)
.L_22:
        /*005c*/ 	.word	0x00000000
        /*0060*/ 	.short	0x0002
        /*0062*/ 	.short	0x0010
        /*0064*/ 	.byte	0x00, 0xf4, 0x21, 0x00


	//----- nvinfo : EIATTR_KPARAM_INFO
	.align		4
.L_23:
        /*0068*/ 	.byte	0x04, 0x17
        /*006a*/ 	.short	(.L_25 - .L_24)
.L_24:
        /*006c*/ 	.word	0x00000000
        /*0070*/ 	.short	0x0001
        /*0072*/ 	.short	0x0008
        /*0074*/ 	.byte	0x00, 0xf4, 0x21, 0x00


	//----- nvinfo : EIATTR_KPARAM_INFO
	.align		4
.L_25:
        /*0078*/ 	.byte	0x04, 0x17
        /*007a*/ 	.short	(.L_27 - .L_26)
.L_26:
        /*007c*/ 	.word	0x00000000
        /*0080*/ 	.short	0x0000
        /*0082*/ 	.short	0x0000
        /*0084*/ 	.byte	0x00, 0xf4, 0x21, 0x00


	//----- nvinfo : EIATTR_SPARSE_MMA_MASK
	.align		4
.L_27:
        /*0088*/ 	.byte	0x03, 0x50
        /*008a*/ 	.short	0x0000


	//----- nvinfo : EIATTR_MAXREG_COUNT
	.align		4
        /*008c*/ 	.byte	0x03, 0x1b
        /*008e*/ 	.short	0x00ff


	//----- nvinfo : EIATTR_EXIT_INSTR_OFFSETS
	.align		4
        /*0090*/ 	.byte	0x04, 0x1c
        /*0092*/ 	.short	(.L_29 - .L_28)


	//   ....[0]....
.L_28:
        /*0094*/ 	.word	0x000012f0


	//   ....[1]....
        /*0098*/ 	.word	0x00001390


	//----- nvinfo : EIATTR_REQNTID
	.align		4
.L_29:
        /*009c*/ 	.byte	0x04, 0x10
        /*009e*/ 	.short	(.L_31 - .L_30)
.L_30:
        /*00a0*/ 	.word	0x00000080
        /*00a4*/ 	.word	0x00000001
        /*00a8*/ 	.word	0x00000001


	//----- nvinfo : EIATTR_CBANK_PARAM_SIZE
	.align		4
.L_31:
        /*00ac*/ 	.byte	0x03, 0x19
        /*00ae*/ 	.short	0x0038


	//----- nvinfo : EIATTR_PARAM_CBANK
	.align		4
        /*00b0*/ 	.byte	0x04, 0x0a
        /*00b2*/ 	.short	(.L_33 - .L_32)
	.align		4
.L_32:
        /*00b4*/ 	.word	index@(.nv.constant0.triton_poi_fused__native_batch_norm_legit_no_training_relu_45)
        /*00b8*/ 	.short	0x0210
        /*00ba*/ 	.short	0x0038


	//----- nvinfo : EIATTR_SW_WAR
	.align		4
.L_33:
        /*00bc*/ 	.byte	0x04, 0x36
        /*00be*/ 	.short	(.L_35 - .L_34)
.L_34:
        /*00c0*/ 	.word	0x00000008
.L_35:


//--------------------- .nv.callgraph             --------------------------
	.section	.nv.callgraph,"",@"SHT_CUDA_CALLGRAPH"
	.align	4
	.sectionentsize	8
	.align		4
        /*0000*/ 	.word	0x00000000
	.align		4
        /*0004*/ 	.word	0xffffffff
	.align		4
        /*0008*/ 	.word	0x00000000
	.align		4
        /*000c*/ 	.word	0xfffffffe
	.align		4
        /*0010*/ 	.word	0x00000000
	.align		4
        /*0014*/ 	.word	0xfffffffd
	.align		4
        /*0018*/ 	.word	0x00000000
	.align		4
        /*001c*/ 	.word	0xfffffffc


//--------------------- .nv.constant4             --------------------------
	.section	.nv.constant4,"a",@progbits
	.align	8
	.align		8
.nv.constant4:
        /*0000*/ 	.dword	_$_str
	.align		8
        /*0008*/ 	.dword	_$_str_$_2


//--------------------- .text.triton_poi_fused__native_batch_norm_legit_no_training_relu_45 --------------------------
	.section	.text.triton_poi_fused__native_batch_norm_legit_no_training_relu_45,"ax",@progbits
	.sectionflags	@"SHF_BARRIERS=1"
	.align	128
        .global         triton_poi_fused__native_batch_norm_legit_no_training_relu_45
        .type           triton_poi_fused__native_batch_norm_legit_no_training_relu_45,@function
        .size           triton_poi_fused__native_batch_norm_legit_no_training_relu_45,(.L_x_1 - triton_poi_fused__native_batch_norm_legit_no_training_relu_45)
        .other          triton_poi_fused__native_batch_norm_legit_no_training_relu_45,@"STO_CUDA_ENTRY STV_DEFAULT"
triton_poi_fused__native_batch_norm_legit_no_training_relu_45:
.text.triton_poi_fused__native_batch_norm_legit_no_training_relu_45:
[----:B------:R-:W0:Y:S01]  /*0000*/  LDC R1, c[0x0][0x28] ;  /* 0x00000a00ff017b82 */ /* 0x000e220000000800 */
[----:B------:R-:W1:Y:S07]  /*0010*/  S2R R2, SR_TID.X ;  /* 0x0000000000027919 */ /* 0x000e6e0000002100 */
[----:B------:R-:W2:Y:S01]  /*0020*/  LDC.64 R20, c[0x0][0x218] ;  /* 0x00008600ff147b82 */ /* 0x000ea20000000a00 */
[----:B------:R-:W-:Y:S02]  /*0030*/  CS2R R8, SRZ ;  /* 0x0000000000087805 */ /* 0x000fe4000001ff00 */
[----:B------:R-:W-:Y:S01]  /*0040*/  CS2R R10, SRZ ;  /* 0x00000000000a7805 */ /* 0x000fe2000001ff00 */
[----:B------:R-:W3:Y:S01]  /*0050*/  S2R R3, SR_CTAID.Y ;  /* 0x0000000000037919 */ /* 0x000ee20000002600 */
[----:B------:R-:W-:Y:S01]  /*0060*/  ULDC.64 UR6, c[0x0][0x208] ;  /* 0x0000820000067ab9 */ /* 0x000fe20000000a00 */
[----:B------:R-:W4:Y:S02]  /*0070*/  S2R R0, SR_CTAID.X ;  /* 0x0000000000007919 */ /* 0x000f240000002500 */
[----:B------:R-:W5:Y:S08]  /*0080*/  LDC.64 R32, c[0x0][0x210] ;  /* 0x00008400ff207b82 */ /* 0x000f700000000a00 */
[----:B------:R-:W2:Y:S01]  /*0090*/  LDC.64 R28, c[0x0][0x220] ;  /* 0x00008800ff1c7b82 */ /* 0x000ea20000000a00 */
[----:B-1----:R-:W-:-:S02]  /*00a0*/  SHF.L.U32 R4, R2, 0x2, RZ ;  /* 0x0000000202047819 */ /* 0x002fc400000006ff */
[----:B---3--:R-:W-:Y:S02]  /*00b0*/  SHF.L.U32 R3, R3, 0xa, RZ ;  /* 0x0000000a03037819 */ /* 0x008fe400000006ff */
[----:B------:R-:W-:Y:S02]  /*00c0*/  LOP3.LUT R4, R4, 0x1fc, RZ, 0xc0, !PT ;  /* 0x000001fc04047812 */ /* 0x000fe400078ec0ff */
[----:B----4-:R-:W-:Y:S02]  /*00d0*/  ISETP.GE.AND P2, PT, R0, 0xc4, PT ;  /* 0x000000c40000780c */ /* 0x010fe40003f46270 */
[----:B------:R-:W-:Y:S02]  /*00e0*/  LOP3.LUT R5, R3, R4, RZ, 0xfc, !PT ;  /* 0x0000000403057212 */ /* 0x000fe400078efcff */
[----:B------:R-:W-:Y:S02]  /*00f0*/  LOP3.LUT R12, R3, 0x200, R4, 0xfe, !PT ;  /* 0x00000200030c7812 */ /* 0x000fe400078efe04 */
[C---:B------:R-:W-:Y:S01]  /*0100*/  ISETP.GE.AND P1, PT, R5.reuse, 0x600, PT ;  /* 0x000006000500780c */ /* 0x040fe20003f26270 */
[C---:B------:R-:W-:Y:S01]  /*0110*/  IMAD.HI R6, R5.reuse, 0x2aaaaaab, RZ ;  /* 0x2aaaaaab05067827 */ /* 0x040fe200078e02ff */
[----:B------:R-:W-:-:S03]  /*0120*/  ISETP.LT.AND P0, PT, R5, 0x600, !P2 ;  /* 0x000006000500780c */ /* 0x000fc60005701270 */
[----:B------:R-:W-:Y:S01]  /*0130*/  IMAD.HI R13, R12, 0x2aaaaaab, RZ ;  /* 0x2aaaaaab0c0d7827 */ /* 0x000fe200078e02ff */
[----:B------:R-:W-:-:S04]  /*0140*/  SHF.R.U32.HI R7, RZ, 0x1f, R6 ;  /* 0x0000001fff077819 */ /* 0x000fc80000011606 */
[----:B------:R-:W-:Y:S02]  /*0150*/  LEA.HI.SX32 R6, R6, R7, 0x1a ;  /* 0x0000000706067211 */ /* 0x000fe400078fd2ff */
[----:B------:R-:W-:-:S03]  /*0160*/  SHF.R.U32.HI R14, RZ, 0x1f, R13 ;  /* 0x0000001fff0e7819 */ /* 0x000fc6000001160d */
[----:B------:R-:W-:Y:S01]  /*0170*/  IMAD R27, R6, -0x180, R5 ;  /* 0xfffffe80061b7824 */ /* 0x000fe200078e0205 */
[----:B------:R-:W-:Y:S02]  /*0180*/  CS2R R4, SRZ ;  /* 0x0000000000047805 */ /* 0x000fe4000001ff00 */
[----:B------:R-:W-:Y:S01]  /*0190*/  LEA.HI.SX32 R14, R13, R14, 0x1a ;  /* 0x0000000e0d0e7211 */ /* 0x000fe200078fd2ff */
[----:B------:R-:W-:Y:S02]  /*01a0*/  IMAD R7, R0, 0x180, R27 ;  /* 0x0000018000077824 */ /* 0x000fe400078e021b */
[----:B--2---:R-:W-:-:S04]  /*01b0*/  IMAD.WIDE R16, R27, 0x4, R20 ;  /* 0x000000041b107825 */ /* 0x004fc800078e0214 */
[----:B------:R-:W-:Y:S01]  /*01c0*/  IMAD R19, R6, 0x12600, R7 ;  /* 0x0001260006137824 */ /* 0x000fe200078e0207 */
[----:B------:R-:W-:Y:S01]  /*01d0*/  CS2R R6, SRZ ;  /* 0x0000000000067805 */ /* 0x000fe2000001ff00 */
[----:B------:R1:W2:Y:S02]  /*01e0*/  @!P1 LDG.E.EL.128 R8, desc[UR6][R16.64] ;  /* 0x0000000610089981 */ /* 0x0002a4000c2e1d00 */
[----:B-----5:R-:W-:-:S05]  /*01f0*/  IMAD.WIDE R18, R19, 0x4, R32 ;  /* 0x0000000413127825 */ /* 0x020fca00078e0220 */
[----:B------:R3:W2:Y:S01]  /*0200*/  @P0 LDG.E.EL.128 R4, desc[UR6][R18.64] ;  /* 0x0000000612040981 */ /* 0x0006a2000c2e1d00 */
[----:B------:R-:W-:Y:S01]  /*0210*/  IMAD R25, R14, -0x180, R12 ;  /* 0xfffffe800e197824 */ /* 0x000fe200078e020c */
[----:B------:R-:W-:-:S03]  /*0220*/  ISETP.GE.AND P0, PT, R12, 0x600, PT ;  /* 0x000006000c00780c */ /* 0x000fc60003f06270 */
[----:B------:R-:W-:Y:S01]  /*0230*/  IMAD R13, R14, 0x12600, R25 ;  /* 0x000126000e0d7824 */ /* 0x000fe200078e0219 */
[----:B------:R-:W-:-:S03]  /*0240*/  ISETP.LT.AND P2, PT, R12, 0x600, !P2 ;  /* 0x000006000c00780c */ /* 0x000fc60005741270 */
[----:B------:R-:W-:Y:S01]  /*0250*/  IMAD R13, R0, 0x180, R13 ;  /* 0x00000180000d7824 */ /* 0x000fe200078e020d */
[----:B------:R-:W-:Y:S02]  /*0260*/  CS2R R14, SRZ ;  /* 0x00000000000e7805 */ /* 0x000fe4000001ff00 */
[----:B-1----:R-:W-:Y:S02]  /*0270*/  CS2R R16, SRZ ;  /* 0x0000000000107805 */ /* 0x002fe4000001ff00 */
[----:B---3--:R-:W-:Y:S01]  /*0280*/  CS2R R18, SRZ ;  /* 0x0000000000127805 */ /* 0x008fe2000001ff00 */
[----:B------:R-:W-:Y:S01]  /*0290*/  IMAD.WIDE R32, R13, 0x4, R32 ;  /* 0x000000040d207825 */ /* 0x000fe200078e0220 */
[----:B------:R-:W-:Y:S02]  /*02a0*/  CS2R R12, SRZ ;  /* 0x00000000000c7805 */ /* 0x000fe4000001ff00 */
[----:B------:R-:W-:Y:S01]  /*02b0*/  CS2R R22, SRZ ;  /* 0x0000000000167805 */ /* 0x000fe2000001ff00 */
[----:B------:R-:W-:Y:S01]  /*02c0*/  IMAD.WIDE R34, R25, 0x4, R20 ;  /* 0x0000000419227825 */ /* 0x000fe200078e0214 */
[----:B------:R-:W-:-:S02]  /*02d0*/  CS2R R20, SRZ ;  /* 0x0000000000147805 */ /* 0x000fc4000001ff00 */
[----:B------:R-:W3:Y:S01]  /*02e0*/  @P2 LDG.E.EL.128 R12, desc[UR6][R32.64] ;  /* 0x00000006200c2981 */ /* 0x000ee2000c2e1d00 */
[----:B0-----:R-:W-:-:S03]  /*02f0*/  IMAD.WIDE R30, R27, 0x4, R28 ;  /* 0x000000041b1e7825 */ /* 0x001fc600078e021c */
[----:B------:R-:W3:Y:S04]  /*0300*/  @!P0 LDG.E.EL.128 R16, desc[UR6][R34.64] ;  /* 0x0000000622108981 */ /* 0x000ee8000c2e1d00 */
[----:B------:R-:W4:Y:S01]  /*0310*/  @!P1 LDG.E.EL.128 R20, desc[UR6][R30.64] ;  /* 0x000000061e149981 */ /* 0x000f22000c2e1d00 */
[----:B------:R-:W-:-:S04]  /*0320*/  IMAD.WIDE R28, R25, 0x4, R28 ;  /* 0x00000004191c7825 */ /* 0x000fc800078e021c */
[----:B--2---:R-:W-:Y:S01]  /*0330*/  FADD R8, -R8, R4 ;  /* 0x0000000408087221 */ /* 0x004fe20000000100 */
[----:B------:R-:W-:Y:S01]  /*0340*/  FADD R9, -R9, R5 ;  /* 0x0000000509097221 */ /* 0x000fe20000000100 */
[----:B------:R-:W-:Y:S01]  /*0350*/  FADD R10, -R10, R6 ;  /* 0x000000060a0a7221 */ /* 0x000fe20000000100 */
[----:B------:R-:W-:Y:S01]  /*0360*/  FADD R11, -R11, R7 ;  /* 0x000000070b0b7221 */ /* 0x000fe20000000100 */
[----:B------:R-:W-:Y:S02]  /*0370*/  CS2R R4, SRZ ;  /* 0x0000000000047805 */ /* 0x000fe4000001ff00 */
[----:B------:R-:W-:-:S06]  /*0380*/  CS2R R6, SRZ ;  /* 0x0000000000067805 */ /* 0x000fcc000001ff00 */
[----:B------:R0:W2:Y:S01]  /*0390*/  @!P0 LDG.E.EL.128 R4, desc[UR6][R28.64] ;  /* 0x000000061c048981 */ /* 0x0000a2000c2e1d00 */
[----:B---3--:R-:W-:Y:S01]  /*03a0*/  FADD R24, -R16, R12 ;  /* 0x0000000c10187221 */ /* 0x008fe20000000100 */
[----:B----4-:R-:W-:Y:S01]  /*03b0*/  FADD R16, R20, 0.0010000000474974513054 ;  /* 0x3a83126f14107421 */ /* 0x010fe20000000000 */
[----:B------:R-:W-:-:S05]  /*03c0*/  FADD R21, R21, 0.0010000000474974513054 ;  /* 0x3a83126f15157421 */ /* 0x000fca0000000000 */
[----:B------:R-:W1:Y:S08]  /*03d0*/  MUFU.SQRT R16, R16 ;  /* 0x0000001000107308 */ /* 0x000e700000002000 */
[----:B------:R-:W3:Y:S01]  /*03e0*/  MUFU.SQRT R21, R21 ;  /* 0x0000001500157308 */ /* 0x000ee20000002000 */
[----:B------:R-:W-:Y:S01]  /*03f0*/  FADD R23, R23, 0.0010000000474974513054 ;  /* 0x3a83126f17177421 */ /* 0x000fe20000000000 */
[----:B------:R-:W-:Y:S01]  /*0400*/  FADD R17, -R17, R13 ;  /* 0x0000000d11117221 */ /* 0x000fe20000000100 */
[----:B------:R-:W-:Y:S01]  /*0410*/  HFMA2.MMA R13, -RZ, RZ, 1.625, 0 ;  /* 0x3e800000ff0d7435 */ /* 0x000fe200000001ff */
[----:B-1----:R-:W-:-:S04]  /*0420*/  FSETP.GT.AND P3, PT, R16, 8.50705917302346158658e+37, PT ;  /* 0x7e8000001000780b */ /* 0x002fc80003f64000 */
[----:B------:R-:W1:Y:S01]  /*0430*/  MUFU.SQRT R20, R23 ;  /* 0x0000001700147308 */ /* 0x000e620000002000 */
[C---:B------:R-:W-:Y:S02]  /*0440*/  FSETP.GEU.AND P4, PT, R16.reuse, 1.175494350822287508e-38, PT ;  /* 0x008000001000780b */ /* 0x040fe40003f8e000 */
[C---:B---3--:R-:W-:Y:S02]  /*0450*/  FSETP.GT.AND P5, PT, R21.reuse, 8.50705917302346158658e+37, PT ;  /* 0x7e8000001500780b */ /* 0x048fe40003fa4000 */
[----:B------:R-:W-:Y:S01]  /*0460*/  FSETP.GEU.AND P2, PT, R21, 1.175494350822287508e-38, PT ;  /* 0x008000001500780b */ /* 0x000fe20003f4e000 */
[----:B------:R-:W-:Y:S01]  /*0470*/  FADD R19, -R19, R15 ;  /* 0x0000000f13137221 */ /* 0x000fe20000000100 */
[C---:B------:R-:W-:Y:S02]  /*0480*/  FSEL R15, R13.reuse, 1, P3 ;  /* 0x3f8000000d0f7808 */ /* 0x040fe40001800000 */
[----:B------:R-:W-:Y:S01]  /*0490*/  @P3 FMUL R16, R16, 0.25 ;  /* 0x3e80000010103820 */ /* 0x000fe20000400000 */
[----:B------:R-:W-:Y:S01]  /*04a0*/  FADD R14, -R18, R14 ;  /* 0x0000000e120e7221 */ /* 0x000fe20000000100 */
[----:B------:R-:W-:-:S03]  /*04b0*/  FSEL R18, R13, 1, P5 ;  /* 0x3f8000000d127808 */ /* 0x000fc60002800000 */
[----:B------:R-:W-:Y:S01]  /*04c0*/  @!P4 FMUL R16, R16, 16777216 ;  /* 0x4b8000001010c820 */ /* 0x000fe20000400000 */
[----:B------:R-:W-:Y:S01]  /*04d0*/  @!P4 FMUL R15, R15, 16777216 ;  /* 0x4b8000000f0fc820 */ /* 0x000fe20000400000 */
[----:B-1----:R-:W-:Y:S01]  /*04e0*/  FSETP.GT.AND P4, PT, R20, 8.50705917302346158658e+37, PT ;  /* 0x7e8000001400780b */ /* 0x002fe20003f84000 */
[----:B------:R-:W-:Y:S01]  /*04f0*/  @P5 FMUL R21, R21, 0.25 ;  /* 0x3e80000015155820 */ /* 0x000fe20000400000 */
[----:B------:R-:W-:-:S03]  /*0500*/  @!P2 FMUL R18, R18, 16777216 ;  /* 0x4b8000001212a820 */ /* 0x000fc60000400000 */
[----:B------:R-:W-:Y:S01]  /*0510*/  @!P2 FMUL R21, R21, 16777216 ;  /* 0x4b8000001515a820 */ /* 0x000fe20000400000 */
[----:B------:R-:W-:Y:S01]  /*0520*/  FSETP.GEU.AND P2, PT, R20, 1.175494350822287508e-38, PT ;  /* 0x008000001400780b */ /* 0x000fe20003f4e000 */
[----:B------:R-:W1:Y:S01]  /*0530*/  MUFU.RCP R16, R16 ;  /* 0x0000001000107308 */ /* 0x000e620000001000 */
[----:B------:R-:W-:-:S05]  /*0540*/  FADD R22, R22, 0.0010000000474974513054 ;  /* 0x3a83126f16167421 */ /* 0x000fca0000000000 */
[----:B------:R-:W-:Y:S02]  /*0550*/  @P4 FMUL R20, R20, 0.25 ;  /* 0x3e80000014144820 */ /* 0x000fe40000400000 */
[----:B------:R-:W3:Y:S04]  /*0560*/  MUFU.RCP R21, R21 ;  /* 0x0000001500157308 */ /* 0x000ee80000001000 */
[----:B------:R-:W-:-:S04]  /*0570*/  @!P2 FMUL R20, R20, 16777216 ;  /* 0x4b8000001414a820 */ /* 0x000fc80000400000 */
[----:B------:R-:W4:Y:S01]  /*0580*/  MUFU.SQRT R12, R22 ;  /* 0x00000016000c7308 */ /* 0x000f220000002000 */
[----:B-1----:R-:W-:-:S07]  /*0590*/  FMUL R15, R16, R15 ;  /* 0x0000000f100f7220 */ /* 0x002fce0000400000 */
[----:B0-----:R-:W0:Y:S01]  /*05a0*/  MUFU.RCP R28, R20 ;  /* 0x00000014001c7308 */ /* 0x001e220000001000 */
[----:B---3--:R-:W-:Y:S01]  /*05b0*/  FMUL R16, R21, R18 ;  /* 0x0000001215107220 */ /* 0x008fe20000400000 */
[----:B------:R-:W-:Y:S02]  /*05c0*/  FSEL R21, R13, 1, P4 ;  /* 0x3f8000000d157808 */ /* 0x000fe40002000000 */
[----:B----4-:R-:W-:-:S03]  /*05d0*/  FSETP.GT.AND P3, PT, R12, 8.50705917302346158658e+37, PT ;  /* 0x7e8000000c00780b */ /* 0x010fc60003f64000 */
[----:B------:R-:W-:Y:S01]  /*05e0*/  @!P2 FMUL R21, R21, 16777216 ;  /* 0x4b8000001515a820 */ /* 0x000fe20000400000 */
[----:B------:R-:W-:-:S03]  /*05f0*/  FSETP.GEU.AND P5, PT, R12, 1.175494350822287508e-38, PT ;  /* 0x008000000c00780b */ /* 0x000fc60003fae000 */
[----:B0-----:R-:W-:Y:S01]  /*0600*/  FMUL R28, R28, R21 ;  /* 0x000000151c1c7220 */ /* 0x001fe20000400000 */
[----:B------:R-:W-:-:S05]  /*0610*/  FSEL R18, R13, 1, P3 ;  /* 0x3f8000000d127808 */ /* 0x000fca0001800000 */
[----:B------:R-:W-:Y:S01]  /*0620*/  @P3 FMUL R12, R12, 0.25 ;  /* 0x3e8000000c0c3820 */ /* 0x000fe20000400000 */
[----:B------:R-:W-:-:S03]  /*0630*/  P2R R26, PR, RZ, 0x2 ;  /* 0x00000002ff1a7803 */ /* 0x000fc60000000000 */
[----:B------:R-:W-:Y:S01]  /*0640*/  @!P5 FMUL R12, R12, 16777216 ;  /* 0x4b8000000c0cd820 */ /* 0x000fe20000400000 */
[----:B------:R-:W-:Y:S01]  /*0650*/  @!P5 FMUL R18, R18, 16777216 ;  /* 0x4b8000001212d820 */ /* 0x000fe20000400000 */
[----:B------:R-:W-:Y:S01]  /*0660*/  FMUL R16, R16, R9 ;  /* 0x0000000910107220 */ /* 0x000fe20000400000 */
[----:B------:R-:W-:Y:S01]  /*0670*/  FMUL R15, R15, R8 ;  /* 0x000000080f0f7220 */ /* 0x000fe20000400000 */
[----:B------:R-:W-:Y:S01]  /*0680*/  CS2R R8, SRZ ;  /* 0x0000000000087805 */ /* 0x000fe2000001ff00 */
[----:B--2---:R-:W-:Y:S01]  /*0690*/  FADD R4, R4, 0.0010000000474974513054 ;  /* 0x3a83126f04047421 */ /* 0x004fe20000000000 */
[----:B------:R-:W-:Y:S01]  /*06a0*/  FADD R5, R5, 0.0010000000474974513054 ;  /* 0x3a83126f05057421 */ /* 0x000fe20000000000 */
[----:B------:R-:W-:-:S04]  /*06b0*/  FADD R6, R6, 0.0010000000474974513054 ;  /* 0x3a83126f06067421 */ /* 0x000fc80000000000 */
[----:B------:R-:W0:Y:S01]  /*06c0*/  MUFU.SQRT R4, R4 ;  /* 0x0000000400047308 */ /* 0x000e220000002000 */
[----:B------:R-:W-:-:S07]  /*06d0*/  FADD R21, R7, 0.0010000000474974513054 ;  /* 0x3a83126f07157421 */ /* 0x000fce0000000000 */
[----:B------:R-:W1:Y:S08]  /*06e0*/  MUFU.SQRT R22, R5 ;  /* 0x0000000500167308 */ /* 0x000e700000002000 */
[----:B------:R-:W2:Y:S01]  /*06f0*/  MUFU.SQRT R29, R6 ;  /* 0x00000006001d7308 */ /* 0x000ea20000002000 */
[----:B0-----:R-:W-:-:S07]  /*0700*/  FSETP.GT.AND P3, PT, R4, 8.50705917302346158658e+37, PT ;  /* 0x7e8000000400780b */ /* 0x001fce0003f64000 */
[----:B------:R-:W0:Y:S01]  /*0710*/  MUFU.SQRT R20, R21 ;  /* 0x0000001500147308 */ /* 0x000e220000002000 */
[----:B-1----:R-:W-:Y:S02]  /*0720*/  FSETP.GT.AND P4, PT, R22, 8.50705917302346158658e+37, PT ;  /* 0x7e8000001600780b */ /* 0x002fe40003f84000 */
[----:B--2---:R-:W-:Y:S02]  /*0730*/  FSETP.GT.AND P6, PT, R29, 8.50705917302346158658e+37, PT ;  /* 0x7e8000001d00780b */ /* 0x004fe40003fc4000 */
[C---:B------:R-:W-:Y:S01]  /*0740*/  FSETP.GEU.AND P2, PT, R4.reuse, 1.175494350822287508e-38, PT ;  /* 0x008000000400780b */ /* 0x040fe20003f4e000 */
[----:B------:R-:W-:Y:S01]  /*0750*/  @P3 FMUL R4, R4, 0.25 ;  /* 0x3e80000004043820 */ /* 0x000fe20000400000 */
[----:B------:R-:W-:Y:S02]  /*0760*/  FSEL R23, R13, 1, P3 ;  /* 0x3f8000000d177808 */ /* 0x000fe40001800000 */
[----:B------:R-:W-:Y:S02]  /*0770*/  FSETP.GEU.AND P3, PT, R22, 1.175494350822287508e-38, PT ;  /* 0x008000001600780b */ /* 0x000fe40003f6e000 */
[----:B0-----:R-:W-:-:S03]  /*0780*/  FSETP.GT.AND P1, PT, R20, 8.50705917302346158658e+37, PT ;  /* 0x7e8000001400780b */ /* 0x001fc60003f24000 */
[----:B------:R-:W-:Y:S01]  /*0790*/  @P4 FMUL R22, R22, 0.25 ;  /* 0x3e80000016164820 */ /* 0x000fe20000400000 */
[----:B------:R-:W-:Y:S02]  /*07a0*/  FSEL R5, R13, 1, P4 ;  /* 0x3f8000000d057808 */ /* 0x000fe40002000000 */
[C---:B------:R-:W-:Y:S01]  /*07b0*/  FSETP.GEU.AND P4, PT, R29.reuse, 1.175494350822287508e-38, PT ;  /* 0x008000001d00780b */ /* 0x040fe20003f8e000 */
[----:B------:R-:W-:Y:S01]  /*07c0*/  @P6 FMUL R29, R29, 0.25 ;  /* 0x3e8000001d1d6820 */ /* 0x000fe20000400000 */
[C---:B------:R-:W-:Y:S02]  /*07d0*/  FSEL R6, R13.reuse, 1, P6 ;  /* 0x3f8000000d067808 */ /* 0x040fe40003000000 */
[----:B------:R-:W-:Y:S02]  /*07e0*/  FSEL R7, R13, 1, P1 ;  /* 0x3f8000000d077808 */ /* 0x000fe40000800000 */
[----:B------:R-:W0:Y:S01]  /*07f0*/  MUFU.RCP R13, R12 ;  /* 0x0000000c000d7308 */ /* 0x000e220000001000 */
[C---:B------:R-:W-:Y:S01]  /*0800*/  FSETP.GEU.AND P6, PT, R20.reuse, 1.175494350822287508e-38, PT ;  /* 0x008000001400780b */ /* 0x040fe20003fce000 */
[----:B------:R-:W-:Y:S01]  /*0810*/  @P1 FMUL R20, R20, 0.25 ;  /* 0x3e80000014141820 */ /* 0x000fe20000400000 */
[----:B------:R-:W-:Y:S01]  /*0820*/  @!P3 FMUL R22, R22, 16777216 ;  /* 0x4b8000001616b820 */ /* 0x000fe20000400000 */
[----:B------:R-:W-:-:S10]  /*0830*/  @!P2 FMUL R4, R4, 16777216 ;  /* 0x4b8000000404a820 */ /* 0x000fd40000400000 */
[----:B------:R-:W-:Y:S01]  /*0840*/  @!P6 FMUL R20, R20, 16777216 ;  /* 0x4b8000001414e820 */ /* 0x000fe20000400000 */
[----:B0-----:R-:W-:-:S03]  /*0850*/  FMUL R13, R13, R18 ;  /* 0x000000120d0d7220 */ /* 0x001fc60000400000 */
[----:B------:R0:W1:Y:S01]  /*0860*/  MUFU.RCP R18, R20 ;  /* 0x0000001400127308 */ /* 0x0000620000001000 */
[----:B------:R-:W-:Y:S01]  /*0870*/  FMUL R21, R13, R10 ;  /* 0x0000000a0d157220 */ /* 0x000fe20000400000 */
[----:B------:R-:W-:Y:S01]  /*0880*/  @!P4 FMUL R29, R29, 16777216 ;  /* 0x4b8000001d1dc820 */ /* 0x000fe20000400000 */
[----:B------:R-:W2:Y:S01]  /*0890*/  LDC.64 R12, c[0x0][0x228] ;  /* 0x00008a00ff0c7b82 */ /* 0x000ea20000000a00 */
[----:B0-----:R-:W-:-:S07]  /*08a0*/  FMUL R20, R28, R11 ;  /* 0x0000000b1c147220 */ /* 0x001fce0000400000 */
[----:B------:R-:W0:Y:S01]  /*08b0*/  LDC.64 R10, c[0x0][0x230] ;  /* 0x00008c00ff0a7b82 */ /* 0x000e220000000a00 */
[----:B------:R-:W-:Y:S08]  /*08c0*/  MUFU.RCP R22, R22 ;  /* 0x0000001600167308 */ /* 0x000ff00000001000 */
[----:B------:R-:W3:Y:S08]  /*08d0*/  MUFU.RCP R29, R29 ;  /* 0x0000001d001d7308 */ /* 0x000ef00000001000 */
[----:B------:R-:W4:Y:S01]  /*08e0*/  MUFU.RCP R4, R4 ;  /* 0x0000000400047308 */ /* 0x000f220000001000 */
[----:B------:R-:W-:Y:S01]  /*08f0*/  ISETP.NE.AND P1, PT, R26, RZ, PT ;  /* 0x000000ff1a00720c */ /* 0x000fe20003f25270 */
[----:B------:R-:W-:Y:S01]  /*0900*/  @!P6 FMUL R7, R7, 16777216 ;  /* 0x4b8000000707e820 */ /* 0x000fe20000400000 */
[----:B------:R-:W-:Y:S01]  /*0910*/  @!P4 FMUL R6, R6, 16777216 ;  /* 0x4b8000000606c820 */ /* 0x000fe20000400000 */
[----:B------:R-:W-:Y:S01]  /*0920*/  @!P3 FMUL R5, R5, 16777216 ;  /* 0x4b8000000505b820 */ /* 0x000fe20000400000 */
[----:B------:R-:W-:Y:S01]  /*0930*/  @!P2 FMUL R23, R23, 16777216 ;  /* 0x4b8000001717a820 */ /* 0x000fe20000400000 */
[----:B-1----:R-:W-:Y:S01]  /*0940*/  FMUL R18, R18, R7 ;  /* 0x0000000712127220 */ /* 0x002fe20000400000 */
[----:B---3--:R-:W-:Y:S01]  /*0950*/  FMUL R29, R29, R6 ;  /* 0x000000061d1d7220 */ /* 0x008fe20000400000 */
[----:B------:R-:W-:Y:S01]  /*0960*/  FMUL R26, R22, R5 ;  /* 0x00000005161a7220 */ /* 0x000fe20000400000 */
[----:B0-----:R-:W-:Y:S01]  /*0970*/  IMAD.WIDE R32, R27, 0x4, R10 ;  /* 0x000000041b207825 */ /* 0x001fe200078e020a */
[----:B------:R-:W-:-:S03]  /*0980*/  CS2R R6, SRZ ;  /* 0x0000000000067805 */ /* 0x000fc6000001ff00 */
[----:B------:R-:W-:Y:S01]  /*0990*/  IMAD.WIDE R30, R25, 0x4, R10 ;  /* 0x00000004191e7825 */ /* 0x000fe200078e020a */
[----:B------:R-:W-:-:S03]  /*09a0*/  CS2R R10, SRZ ;  /* 0x00000000000a7805 */ /* 0x000fc6000001ff00 */
[----:B----4-:R-:W-:Y:S01]  /*09b0*/  FMUL R23, R4, R23 ;  /* 0x0000001704177220 */ /* 0x010fe20000400000 */
[----:B------:R-:W-:Y:S01]  /*09c0*/  CS2R R4, SRZ ;  /* 0x0000000000047805 */ /* 0x000fe2000001ff00 */
[--C-:B--2---:R-:W-:Y:S01]  /*09d0*/  IMAD.WIDE R34, R27, 0x4, R12.reuse ;  /* 0x000000041b227825 */ /* 0x104fe200078e020c */
[----:B------:R-:W2:Y:S04]  /*09e0*/  @!P1 LDG.E.EL.128 R8, desc[UR6][R32.64] ;  /* 0x0000000620089981 */ /* 0x000ea8000c2e1d00 */
[----:B------:R-:W2:Y:S01]  /*09f0*/  @!P1 LDG.E.EL.128 R4, desc[UR6][R34.64] ;  /* 0x0000000622049981 */ /* 0x000ea2000c2e1d00 */
[----:B------:R-:W-:Y:S01]  /*0a00*/  FMUL R22, R18, R19 ;  /* 0x0000001312167220 */ /* 0x000fe20000400000 */
[----:B------:R-:W-:Y:S01]  /*0a10*/  FMUL R29, R29, R14 ;  /* 0x0000000e1d1d7220 */ /* 0x000fe20000400000 */
[----:B------:R-:W-:Y:S01]  /*0a20*/  IMAD.WIDE R18, R25, 0x4, R12 ;  /* 0x0000000419127825 */ /* 0x000fe200078e020c */
[----:B------:R-:W-:-:S03]  /*0a30*/  CS2R R12, SRZ ;  /* 0x00000000000c7805 */ /* 0x000fc6000001ff00 */
[----:B------:R-:W-:Y:S01]  /*0a40*/  FMUL R26, R26, R17 ;  /* 0x000000111a1a7220 */ /* 0x000fe20000400000 */
[----:B------:R-:W0:Y:S01]  /*0a50*/  S2UR UR5, SR_CgaCtaId ;  /* 0x00000000000579c3 */ /* 0x000e220000008800 */
[----:B------:R-:W-:Y:S01]  /*0a60*/  FMUL R23, R23, R24 ;  /* 0x0000001817177220 */ /* 0x000fe20000400000 */
[----:B------:R-:W-:Y:S01]  /*0a70*/  UMOV UR4, 0x400 ;  /* 0x0000040000047882 */ /* 0x000fe20000000000 */
[----:B------:R-:W-:Y:S01]  /*0a80*/  ISETP.GE.AND P6, PT, R0, 0xc4, PT ;  /* 0x000000c40000780c */ /* 0x000fe20003fc6270 */
[----:B--2---:R-:W-:Y:S01]  /*0a90*/  FFMA R4, R15, R4, R8 ;  /* 0x000000040f047223 */ /* 0x004fe20000000008 */
[----:B------:R-:W-:Y:S01]  /*0aa0*/  CS2R R14, SRZ ;  /* 0x00000000000e7805 */ /* 0x000fe2000001ff00 */
[----:B------:R-:W-:Y:S01]  /*0ab0*/  FFMA R5, R16, R5, R9 ;  /* 0x0000000510057223 */ /* 0x000fe20000000009 */
[----:B------:R-:W-:-:S04]  /*0ac0*/  CS2R R16, SRZ ;  /* 0x0000000000107805 */ /* 0x000fc8000001ff00 */
[----:B------:R1:W2:Y:S02]  /*0ad0*/  @!P0 LDG.E.EL.128 R12, desc[UR6][R18.64] ;  /* 0x00000006120c8981 */ /* 0x0002a4000c2e1d00 */
[----:B-1----:R-:W-:-:S06]  /*0ae0*/  CS2R R18, SRZ ;  /* 0x0000000000127805 */ /* 0x002fcc000001ff00 */
[----:B------:R1:W2:Y:S01]  /*0af0*/  @!P0 LDG.E.EL.128 R16, desc[UR6][R30.64] ;  /* 0x000000061e108981 */ /* 0x0002a2000c2e1d00 */
[----:B------:R-:W-:Y:S01]  /*0b00*/  LOP3.LUT R8, R3, 0x7f, R2, 0xf8, !PT ;  /* 0x0000007f03087812 */ /* 0x000fe200078ef802 */
[----:B------:R-:W-:Y:S02]  /*0b10*/  FFMA R10, R21, R6, R10 ;  /* 0x00000006150a7223 */ /* 0x000fe4000000000a */
[----:B------:R-:W3:Y:S02]  /*0b20*/  S2R R6, SR_TID.X ;  /* 0x0000000000067919 */ /* 0x000ee40000002100 */
[----:B------:R-:W-:-:S05]  /*0b30*/  IMAD.HI R9, R8, 0x2aaaaaab, RZ ;  /* 0x2aaaaaab08097827 */ /* 0x000fca00078e02ff */
[----:B------:R-:W-:-:S04]  /*0b40*/  SHF.R.U32.HI R28, RZ, 0x1f, R9 ;  /* 0x0000001fff1c7819 */ /* 0x000fc80000011609 */
[----:B------:R-:W-:Y:S01]  /*0b50*/  LEA.HI.SX32 R9, R9, R28, 0x1a ;  /* 0x0000001c09097211 */ /* 0x000fe200078fd2ff */
[----:B------:R-:W-:Y:S01]  /*0b60*/  FFMA R11, R20, R7, R11 ;  /* 0x00000007140b7223 */ /* 0x000fe2000000000b */
[----:B------:R-:W-:-:S03]  /*0b70*/  LOP3.LUT R20, R2, 0x7f, RZ, 0xc0, !PT ;  /* 0x0000007f02147812 */ /* 0x000fc600078ec0ff */
[----:B------:R-:W-:-:S04]  /*0b80*/  IMAD R7, R9, -0x180, R8 ;  /* 0xfffffe8009077824 */ /* 0x000fc800078e0208 */
[----:B------:R-:W-:Y:S01]  /*0b90*/  IMAD R2, R7, 0xc4, R0 ;  /* 0x000000c407027824 */ /* 0x000fe200078e0200 */
[----:B------:R-:W-:-:S03]  /*0ba0*/  LOP3.LUT R7, R3, 0x80, R20, 0xfe, !PT ;  /* 0x0000008003077812 */ /* 0x000fc600078efe14 */
[----:B------:R-:W-:Y:S02]  /*0bb0*/  IMAD R2, R9, 0x63880, R2 ;  /* 0x0006388009027824 */ /* 0x000fe400078e0202 */
[----:B------:R-:W-:Y:S01]  /*0bc0*/  IMAD.HI R9, R7, 0x2aaaaaab, RZ ;  /* 0x2aaaaaab07097827 */ /* 0x000fe200078e02ff */
[----:B------:R-:W-:-:S04]  /*0bd0*/  FSETP.GEU.AND P1, PT, R4, RZ, PT ;  /* 0x000000ff0400720b */ /* 0x000fc80003f2e000 */
[----:B------:R-:W-:Y:S02]  /*0be0*/  SHF.R.U32.HI R24, RZ, 0x1f, R9 ;  /* 0x0000001fff187819 */ /* 0x000fe40000011609 */
[----:B-1----:R-:W-:Y:S02]  /*0bf0*/  FSEL R30, R4, RZ, P1 ;  /* 0x000000ff041e7208 */ /* 0x002fe40000800000 */
[----:B------:R-:W-:Y:S02]  /*0c00*/  LEA.HI.SX32 R24, R9, R24, 0x1a ;  /* 0x0000001809187211 */ /* 0x000fe400078fd2ff */
[----:B---3--:R-:W-:Y:S02]  /*0c10*/  SHF.L.U32 R9, R6, 0x2, RZ ;  /* 0x0000000206097819 */ /* 0x008fe400000006ff */
[----:B------:R-:W-:Y:S01]  /*0c20*/  FSETP.GEU.AND P1, PT, R5, RZ, PT ;  /* 0x000000ff0500720b */ /* 0x000fe20003f2e000 */
[----:B0-----:R-:W-:Y:S01]  /*0c30*/  UPRMT UR4, UR5, 0x654, UR4 ;  /* 0x0000065405047896 */ /* 0x001fe20008000004 */
[----:B------:R-:W-:-:S02]  /*0c40*/  LOP3.LUT R21, R9, 0x1fc, RZ, 0xc0, !PT ;  /* 0x000001fc09157812 */ /* 0x000fc400078ec0ff */
[----:B------:R-:W-:Y:S02]  /*0c50*/  FSEL R32, R5, RZ, P1 ;  /* 0x000000ff05207208 */ /* 0x000fe40000800000 */
[----:B------:R-:W-:Y:S01]  /*0c60*/  FSETP.GEU.AND P1, PT, R10, RZ, PT ;  /* 0x000000ff0a00720b */ /* 0x000fe20003f2e000 */
[----:B------:R-:W-:Y:S01]  /*0c70*/  IMAD R9, R24, -0x180, R7 ;  /* 0xfffffe8018097824 */ /* 0x000fe200078e0207 */
[----:B------:R-:W-:Y:S02]  /*0c80*/  ISETP.LT.AND P0, PT, R7, 0x600, !P6 ;  /* 0x000006000700780c */ /* 0x000fe40007701270 */
[----:B------:R-:W-:Y:S02]  /*0c90*/  LEA R7, R21, UR4, 0x3 ;  /* 0x0000000415077c11 */ /* 0x000fe4000f8e18ff */
[----:B------:R-:W-:Y:S02]  /*0ca0*/  FSEL R10, R10, RZ, P1 ;  /* 0x000000ff0a0a7208 */ /* 0x000fe40000800000 */
[C---:B------:R-:W-:Y:S01]  /*0cb0*/  FSETP.GEU.AND P1, PT, R11.reuse, RZ, PT ;  /* 0x000000ff0b00720b */ /* 0x040fe20003f2e000 */
[----:B------:R0:W-:Y:S04]  /*0cc0*/  STS [R7], R30 ;  /* 0x0000001e07007388 */ /* 0x0001e80000000800 */
[----:B------:R-:W-:Y:S01]  /*0cd0*/  STS [R7+0x8], R32 ;  /* 0x0000082007007388 */ /* 0x000fe20000000800 */
[----:B0-----:R-:W-:-:S03]  /*0ce0*/  FSEL R30, R11, RZ, P1 ;  /* 0x000000ff0b1e7208 */ /* 0x001fc60000800000 */
[----:B------:R0:W-:Y:S04]  /*0cf0*/  STS [R7+0x10], R10 ;  /* 0x0000100a07007388 */ /* 0x0001e80000000800 */
[----:B------:R1:W-:Y:S01]  /*0d00*/  STS [R7+0x18], R30 ;  /* 0x0000181e07007388 */ /* 0x0003e20000000800 */
[----:B------:R-:W-:Y:S01]  /*0d10*/  LOP3.LUT R5, R3, 0x100, R20, 0xfe, !PT ;  /* 0x0000010003057812 */ /* 0x000fe200078efe14 */
[----:B------:R-:W-:Y:S01]  /*0d20*/  IMAD R9, R9, 0xc4, R0 ;  /* 0x000000c409097824 */ /* 0x000fe200078e0200 */
[----:B------:R-:W-:-:S03]  /*0d30*/  LOP3.LUT R3, R3, 0x180, R20, 0xfe, !PT ;  /* 0x0000018003037812 */ /* 0x000fc600078efe14 */
[----:B------:R-:W-:Y:S02]  /*0d40*/  IMAD R4, R24, 0x63880, R9 ;  /* 0x0006388018047824 */ /* 0x000fe400078e0209 */
[----:B------:R-:W-:Y:S01]  /*0d50*/  IMAD.HI R24, R3, 0x2aaaaaab, RZ ;  /* 0x2aaaaaab03187827 */ /* 0x000fe200078e02ff */
[----:B------:R-:W-:Y:S02]  /*0d60*/  LOP3.LUT R6, R6, 0x7f, RZ, 0xc0, !PT ;  /* 0x0000007f06067812 */ /* 0x000fe400078ec0ff */
[----:B------:R-:W-:Y:S02]  /*0d70*/  LOP3.LUT R25, R20, 0x100, RZ, 0xfc, !PT ;  /* 0x0000010014197812 */ /* 0x000fe400078efcff */
[----:B------:R-:W-:Y:S02]  /*0d80*/  SHF.R.U32.HI R9, RZ, 0x1f, R24 ;  /* 0x0000001fff097819 */ /* 0x000fe40000011618 */
[----:B------:R-:W-:Y:S02]  /*0d90*/  LOP3.LUT R6, R6, 0x180, RZ, 0xfc, !PT ;  /* 0x0000018006067812 */ /* 0x000fe400078efcff */
[----:B------:R-:W-:-:S02]  /*0da0*/  LEA.HI.SX32 R24, R24, R9, 0x1a ;  /* 0x0000000918187211 */ /* 0x000fc400078fd2ff */
[----:B------:R-:W-:Y:S02]  /*0db0*/  LEA R25, R25, UR4, 0x3 ;  /* 0x0000000419197c11 */ /* 0x000fe4000f8e18ff */
[----:B------:R-:W-:Y:S01]  /*0dc0*/  LEA R9, R6, UR4, 0x3 ;  /* 0x0000000406097c11 */ /* 0x000fe2000f8e18ff */
[----:B------:R-:W-:-:S05]  /*0dd0*/  IMAD.HI R28, R5, 0x2aaaaaab, RZ ;  /* 0x2aaaaaab051c7827 */ /* 0x000fca00078e02ff */
[----:B------:R-:W-:-:S04]  /*0de0*/  SHF.R.U32.HI R11, RZ, 0x1f, R28 ;  /* 0x0000001fff0b7819 */ /* 0x000fc8000001161c */
[----:B------:R-:W-:Y:S02]  /*0df0*/  LEA.HI.SX32 R28, R28, R11, 0x1a ;  /* 0x0000000b1c1c7211 */ /* 0x000fe400078fd2ff */
[----:B0-----:R-:W0:Y:S08]  /*0e00*/  LDC.64 R10, c[0x0][0x238] ;  /* 0x00008e00ff0a7b82 */ /* 0x001e300000000a00 */
[----:B------:R-:W-:Y:S01]  /*0e10*/  BAR.SYNC.DEFER_BLOCKING 0x0 ;  /* 0x0000000000007b1d */ /* 0x000fe20000010000 */
[----:B--2---:R-:W-:Y:S01]  /*0e20*/  FFMA R12, R23, R12, R16 ;  /* 0x0000000c170c7223 */ /* 0x004fe20000000010 */
[----:B------:R-:W-:Y:S01]  /*0e30*/  FFMA R13, R26, R13, R17 ;  /* 0x0000000d1a0d7223 */ /* 0x000fe20000000011 */
[----:B------:R-:W-:Y:S01]  /*0e40*/  FFMA R14, R29, R14, R18 ;  /* 0x0000000e1d0e7223 */ /* 0x000fe20000000012 */
[----:B------:R-:W-:Y:S01]  /*0e50*/  FFMA R19, R22, R15, R19 ;  /* 0x0000000f16137223 */ /* 0x000fe20000000013 */
[----:B------:R-:W-:-:S02]  /*0e60*/  LOP3.LUT R15, R20, 0x80, RZ, 0xfc, !PT ;  /* 0x00000080140f7812 */ /* 0x000fc400078efcff */
[----:B------:R-:W-:Y:S02]  /*0e70*/  LEA R16, R20, UR4, 0x3 ;  /* 0x0000000414107c11 */ /* 0x000fe4000f8e18ff */
[----:B------:R-:W-:Y:S02]  /*0e80*/  LEA R15, R15, UR4, 0x3 ;  /* 0x000000040f0f7c11 */ /* 0x000fe4000f8e18ff */
[----:B------:R-:W-:Y:S01]  /*0e90*/  FSETP.GEU.AND P2, PT, R14, RZ, PT ;  /* 0x000000ff0e00720b */ /* 0x000fe20003f4e000 */
[----:B------:R-:W2:Y:S01]  /*0ea0*/  LDS R17, [R16] ;  /* 0x0000000010117984 */ /* 0x000ea20000000800 */
[----:B------:R-:W-:Y:S02]  /*0eb0*/  FSETP.GEU.AND P3, PT, R13, RZ, PT ;  /* 0x000000ff0d00720b */ /* 0x000fe40003f6e000 */
[----:B------:R-:W-:Y:S02]  /*0ec0*/  FSETP.GEU.AND P4, PT, R12, RZ, PT ;  /* 0x000000ff0c00720b */ /* 0x000fe40003f8e000 */
[----:B-1----:R-:W-:-:S02]  /*0ed0*/  FSEL R30, R14, RZ, P2 ;  /* 0x000000ff0e1e7208 */ /* 0x002fc40001000000 */
[----:B------:R-:W-:Y:S01]  /*0ee0*/  FSEL R26, R13, RZ, P3 ;  /* 0x000000ff0d1a7208 */ /* 0x000fe20001800000 */
[----:B------:R-:W1:Y:S01]  /*0ef0*/  LDS R14, [R15] ;  /* 0x000000000f0e7984 */ /* 0x000e620000000800 */
[----:B------:R-:W-:-:S03]  /*0f00*/  FSEL R6, R12, RZ, P4 ;  /* 0x000000ff0c067208 */ /* 0x000fc60002000000 */
[----:B------:R-:W3:Y:S04]  /*0f10*/  LDS R13, [R25] ;  /* 0x00000000190d7984 */ /* 0x000ee80000000800 */
[----:B------:R-:W4:Y:S01]  /*0f20*/  LDS R12, [R9] ;  /* 0x00000000090c7984 */ /* 0x000f220000000800 */
[----:B------:R-:W-:Y:S01]  /*0f30*/  BAR.SYNC.DEFER_BLOCKING 0x0 ;  /* 0x0000000000007b1d */ /* 0x000fe20000010000 */
[----:B------:R-:W-:-:S04]  /*0f40*/  FSETP.GEU.AND P1, PT, R19, RZ, PT ;  /* 0x000000ff1300720b */ /* 0x000fc80003f2e000 */
[----:B------:R-:W-:Y:S02]  /*0f50*/  FSEL R32, R19, RZ, P1 ;  /* 0x000000ff13207208 */ /* 0x000fe40000800000 */
[----:B------:R-:W-:Y:S01]  /*0f60*/  LOP3.LUT R18, R8, 0x300, RZ, 0xfc, !PT ;  /* 0x0000030008127812 */ /* 0x000fe200078efcff */
[----:B------:R5:W-:Y:S04]  /*0f70*/  STS [R7], R6 ;  /* 0x0000000607007388 */ /* 0x000be80000000800 */
[----:B------:R-:W-:Y:S04]  /*0f80*/  STS [R7+0x8], R26 ;  /* 0x0000081a07007388 */ /* 0x000fe80000000800 */
[----:B------:R-:W-:Y:S04]  /*0f90*/  STS [R7+0x10], R30 ;  /* 0x0000101e07007388 */ /* 0x000fe80000000800 */
[----:B------:R0:W-:Y:S01]  /*0fa0*/  STS [R7+0x18], R32 ;  /* 0x0000182007007388 */ /* 0x0001e20000000800 */
[----:B------:R-:W-:Y:S01]  /*0fb0*/  BAR.SYNC.DEFER_BLOCKING 0x0 ;  /* 0x0000000000007b1d */ /* 0x000fe20000010000 */
[----:B------:R-:W-:Y:S01]  /*0fc0*/  ISETP.LT.AND P1, PT, R5, 0x600, !P6 ;  /* 0x000006000500780c */ /* 0x000fe20007721270 */
[----:B------:R-:W-:-:S02]  /*0fd0*/  IMAD R5, R28, -0x180, R5 ;  /* 0xfffffe801c057824 */ /* 0x000fc400078e0205 */
[----:B------:R-:W-:Y:S01]  /*0fe0*/  IMAD.HI R23, R18, 0x2aaaaaab, RZ ;  /* 0x2aaaaaab12177827 */ /* 0x000fe200078e02ff */
[----:B------:R-:W-:-:S03]  /*0ff0*/  ISETP.LT.AND P2, PT, R8, 0x600, !P6 ;  /* 0x000006000800780c */ /* 0x000fc60007741270 */
[----:B------:R-:W-:Y:S01]  /*1000*/  IMAD R21, R5, 0xc4, R0 ;  /* 0x000000c405157824 */ /* 0x000fe200078e0200 */
[----:B-----5:R-:W-:Y:S02]  /*1010*/  SHF.R.U32.HI R6, RZ, 0x1f, R23 ;  /* 0x0000001fff067819 */ /* 0x020fe40000011617 */
[C---:B------:R-:W-:Y:S02]  /*1020*/  LOP3.LUT R19, R8.reuse, 0x280, RZ, 0xfc, !PT ;  /* 0x0000028008137812 */ /* 0x040fe400078efcff */
[----:B------:R-:W-:Y:S02]  /*1030*/  LOP3.LUT R20, R8, 0x200, RZ, 0xfc, !PT ;  /* 0x0000020008147812 */ /* 0x000fe400078efcff */
[----:B------:R-:W-:Y:S01]  /*1040*/  LEA.HI.SX32 R23, R23, R6, 0x1a ;  /* 0x0000000617177211 */ /* 0x000fe200078fd2ff */
[----:B0-----:R-:W-:Y:S01]  /*1050*/  IMAD.WIDE R6, R2, 0x4, R10 ;  /* 0x0000000402067825 */ /* 0x001fe200078e020a */
[----:B------:R-:W0:Y:S04]  /*1060*/  LDS R16, [R16] ;  /* 0x0000000010107984 */ /* 0x000e280000000800 */
[----:B------:R-:W5:Y:S04]  /*1070*/  LDS R15, [R15] ;  /* 0x000000000f0f7984 */ /* 0x000f680000000800 */
[----:B------:R1:W0:Y:S01]  /*1080*/  LDS R5, [R25] ;  /* 0x0000000019057984 */ /* 0x0002220000000800 */
[----:B------:R-:W-:-:S04]  /*1090*/  IMAD.HI R22, R19, 0x2aaaaaab, RZ ;  /* 0x2aaaaaab13167827 */ /* 0x000fc800078e02ff */
[----:B------:R-:W-:Y:S01]  /*10a0*/  IMAD.HI R26, R20, 0x2aaaaaab, RZ ;  /* 0x2aaaaaab141a7827 */ /* 0x000fe200078e02ff */
[----:B--2---:R2:W-:Y:S01]  /*10b0*/  @P2 STG.E desc[UR6][R6.64], R17 ;  /* 0x0000001106002986 */ /* 0x0045e2000c101906 */
[----:B------:R-:W-:Y:S02]  /*10c0*/  SHF.R.U32.HI R27, RZ, 0x1f, R22 ;  /* 0x0000001fff1b7819 */ /* 0x000fe40000011616 */
[----:B------:R-:W-:Y:S01]  /*10d0*/  ISETP.LT.AND P2, PT, R3, 0x600, !P6 ;  /* 0x000006000300780c */ /* 0x000fe20007741270 */
[----:B------:R-:W-:Y:S01]  /*10e0*/  IMAD R3, R24, -0x180, R3 ;  /* 0xfffffe8018037824 */ /* 0x000fe200078e0203 */
[----:B------:R-:W-:Y:S02]  /*10f0*/  SHF.R.U32.HI R29, RZ, 0x1f, R26 ;  /* 0x0000001fff1d7819 */ /* 0x000fe4000001161a */
[----:B------:R-:W-:Y:S01]  /*1100*/  LEA.HI.SX32 R22, R22, R27, 0x1a ;  /* 0x0000001b16167211 */ /* 0x000fe200078fd2ff */
[----:B------:R-:W-:Y:S01]  /*1110*/  IMAD R31, R3, 0xc4, R0 ;  /* 0x000000c4031f7824 */ /* 0x000fe200078e0200 */
[----:B------:R-:W-:Y:S01]  /*1120*/  LEA.HI.SX32 R27, R26, R29, 0x1a ;  /* 0x0000001d1a1b7211 */ /* 0x000fe200078fd2ff */
[----:B------:R-:W-:Y:S01]  /*1130*/  IMAD R3, R23, -0x180, R18 ;  /* 0xfffffe8017037824 */ /* 0x000fe200078e0212 */
[----:B------:R-:W-:Y:S01]  /*1140*/  ISETP.LT.AND P3, PT, R18, 0x600, !P6 ;  /* 0x000006001200780c */ /* 0x000fe20007761270 */
[----:B-1----:R-:W-:-:S02]  /*1150*/  IMAD R25, R22, -0x180, R19 ;  /* 0xfffffe8016197824 */ /* 0x002fc400078e0213 */
[----:B------:R-:W-:Y:S02]  /*1160*/  IMAD R29, R27, -0x180, R20 ;  /* 0xfffffe801b1d7824 */ /* 0x000fe400078e0214 */
[----:B------:R-:W-:Y:S02]  /*1170*/  IMAD R18, R3, 0xc4, R0 ;  /* 0x000000c403127824 */ /* 0x000fe400078e0200 */
[----:B------:R-:W-:Y:S01]  /*1180*/  IMAD.WIDE R2, R4, 0x4, R10 ;  /* 0x0000000404027825 */ /* 0x000fe200078e020a */
[----:B------:R-:W-:Y:S02]  /*1190*/  LOP3.LUT R8, R8, 0x380, RZ, 0xfc, !PT ;  /* 0x0000038008087812 */ /* 0x000fe400078efcff */
[----:B------:R-:W-:Y:S01]  /*11a0*/  ISETP.LT.AND P5, PT, R20, 0x600, !P6 ;  /* 0x000006001400780c */ /* 0x000fe200077a1270 */
[--C-:B--2---:R-:W-:Y:S01]  /*11b0*/  IMAD R6, R29, 0xc4, R0.reuse ;  /* 0x000000c41d067824 */ /* 0x104fe200078e0200 */
[----:B------:R-:W-:Y:S01]  /*11c0*/  ISETP.LT.AND P4, PT, R19, 0x600, !P6 ;  /* 0x000006001300780c */ /* 0x000fe20007781270 */
[----:B------:R-:W-:Y:S01]  /*11d0*/  IMAD R25, R25, 0xc4, R0 ;  /* 0x000000c419197824 */ /* 0x000fe200078e0200 */
[----:B------:R1:W-:Y:S01]  /*11e0*/  @P0 STG.E desc[UR6][R2.64], R14 ;  /* 0x0000000e02000986 */ /* 0x0003e2000c101906 */
[----:B------:R-:W-:Y:S01]  /*11f0*/  IMAD R21, R28, 0x63880, R21 ;  /* 0x000638801c157824 */ /* 0x000fe200078e0215 */
[----:B------:R-:W-:Y:S01]  /*1200*/  ISETP.LT.AND P0, PT, R8, 0x600, !P6 ;  /* 0x000006000800780c */ /* 0x000fe20007701270 */
[----:B------:R-:W-:-:S02]  /*1210*/  IMAD R19, R24, 0x63880, R31 ;  /* 0x0006388018137824 */ /* 0x000fc400078e021f */
[----:B------:R-:W-:Y:S02]  /*1220*/  IMAD R27, R27, 0x63880, R6 ;  /* 0x000638801b1b7824 */ /* 0x000fe400078e0206 */
[----:B------:R-:W-:Y:S02]  /*1230*/  IMAD R25, R22, 0x63880, R25 ;  /* 0x0006388016197824 */ /* 0x000fe400078e0219 */
[----:B------:R-:W-:Y:S02]  /*1240*/  IMAD R17, R23, 0x63880, R18 ;  /* 0x0006388017117824 */ /* 0x000fe400078e0212 */
[----:B------:R-:W-:-:S04]  /*1250*/  IMAD.WIDE R6, R21, 0x4, R10 ;  /* 0x0000000415067825 */ /* 0x000fc800078e020a */
[--C-:B------:R-:W-:Y:S01]  /*1260*/  IMAD.WIDE R22, R19, 0x4, R10.reuse ;  /* 0x0000000413167825 */ /* 0x100fe200078e020a */
[----:B---3--:R1:W-:Y:S03]  /*1270*/  @P1 STG.E desc[UR6][R6.64], R13 ;  /* 0x0000000d06001986 */ /* 0x0083e6000c101906 */
[--C-:B------:R-:W-:Y:S01]  /*1280*/  IMAD.WIDE R20, R27, 0x4, R10.reuse ;  /* 0x000000041b147825 */ /* 0x100fe200078e020a */
[----:B----4-:R1:W-:Y:S03]  /*1290*/  @P2 STG.E desc[UR6][R22.64], R12 ;  /* 0x0000000c16002986 */ /* 0x0103e6000c101906 */
[--C-:B------:R-:W-:Y:S01]  /*12a0*/  IMAD.WIDE R18, R25, 0x4, R10.reuse ;  /* 0x0000000419127825 */ /* 0x100fe200078e020a */
[----:B0-----:R1:W-:Y:S03]  /*12b0*/  @P5 STG.E desc[UR6][R20.64], R16 ;  /* 0x0000001014005986 */ /* 0x0013e6000c101906 */
[----:B------:R-:W-:Y:S01]  /*12c0*/  IMAD.WIDE R24, R17, 0x4, R10 ;  /* 0x0000000411187825 */ /* 0x000fe200078e020a */
[----:B-----5:R1:W-:Y:S04]  /*12d0*/  @P4 STG.E desc[UR6][R18.64], R15 ;  /* 0x0000000f12004986 */ /* 0x0203e8000c101906 */
[----:B------:R1:W-:Y:S01]  /*12e0*/  @P3 STG.E desc[UR6][R24.64], R5 ;  /* 0x0000000518003986 */ /* 0x0003e2000c101906 */
[----:B------:R-:W-:Y:S05]  /*12f0*/  @!P0 EXIT ;  /* 0x000000000000894d */ /* 0x000fea0003800000 */
[----:B------:R-:W0:Y:S01]  /*1300*/  LDS R9, [R9] ;  /* 0x0000000009097984 */ /* 0x000e220000000800 */
[----:B-1----:R-:W-:-:S05]  /*1310*/  IMAD.HI R2, R8, 0x2aaaaaab, RZ ;  /* 0x2aaaaaab08027827 */ /* 0x002fca00078e02ff */
[----:B------:R-:W-:-:S04]  /*1320*/  SHF.R.U32.HI R3, RZ, 0x1f, R2 ;  /* 0x0000001fff037819 */ /* 0x000fc80000011602 */
[----:B------:R-:W-:-:S05]  /*1330*/  LEA.HI.SX32 R3, R2, R3, 0x1a ;  /* 0x0000000302037211 */ /* 0x000fca00078fd2ff */
[----:B------:R-:W-:-:S04]  /*1340*/  IMAD R5, R3, -0x180, R8 ;  /* 0xfffffe8003057824 */ /* 0x000fc800078e0208 */
[----:B------:R-:W-:-:S04]  /*1350*/  IMAD R0, R5, 0xc4, R0 ;  /* 0x000000c405007824 */ /* 0x000fc800078e0200 */
[----:B------:R-:W-:-:S04]  /*1360*/  IMAD R3, R3, 0x63880, R0 ;  /* 0x0006388003037824 */ /* 0x000fc800078e0200 */
[----:B------:R-:W-:-:S05]  /*1370*/  IMAD.WIDE R10, R3, 0x4, R10 ;  /* 0x00000004030a7825 */ /* 0x000fca00078e020a */
[----:B0-----:R-:W-:Y:S01]  /*1380*/  STG.E desc[UR6][R10.64], R9 ;  /* 0x000000090a007986 */ /* 0x001fe2000c101906 */
[----:B------:R-:W-:Y:S05]  /*1390*/  EXIT ;  /* 0x000000000000794d */ /* 0x000fea0003800000 */
.L_x_0:
[----:B------:R-:W-:-:S00]  /*13a0*/  BRA `(.L_x_0) ;  /* 0xfffffffc00fc7947 */ /* 0x000fc0000383ffff */
[----:B------:R-:W-:-:S00]  /*13b0*/  NOP ;  /* 0x0000000000007918 */ /* 0x000fc00000000000 */
        /* <DEDUP_REMOVED lines=12> */
.L_x_1:


//--------------------- .nv.global.init           --------------------------
	.section	.nv.global.init,"aw",@progbits
.nv.global.init:
	.type		_$_str,@object
	.size		_$_str,(_$_str_$_2 - _$_str)
_$_str:
        /*0000*/ 	.byte	0x5f, 0x5f, 0x43, 0x55, 0x44, 0x41, 0x5f, 0x46, 0x54, 0x5a, 0x00
	.type		_$_str_$_2,@object
	.size		_$_str_$_2,(.L_1 - _$_str_$_2)
_$_str_$_2:
        /*000b*/ 	.byte	0x5f, 0x5f, 0x43, 0x55, 0x44, 0x41, 0x5f, 0x50, 0x52, 0x45, 0x43, 0x5f, 0x53, 0x51, 0x52, 0x54
        /*001b*/ 	.byte	0x00
.L_1:


//--------------------- .nv.shared.triton_poi_fused__native_batch_norm_legit_no_training_relu_45 --------------------------
	.section	.nv.shared.triton_poi_fused__native_batch_norm_legit_no_training_relu_45,"aw",@nobits
	.sectionflags	@""
	.align	16
	.zero		1024


//--------------------- .nv.constant0.triton_poi_fused__native_batch_norm_legit_no_training_relu_45 --------------------------
	.section	.nv.constant0.triton_poi_fused__native_batch_norm_legit_no_training_relu_45,"a",@progbits
	.sectionflags	@""
	.align	4
.nv.constant0.triton_poi_fused__native_batch_norm_legit_no_training_relu_45:
	.zero		584
